//
// Generated by NVIDIA NVVM Compiler
//
// Compiler Build ID: CL-36424714
// Cuda compilation tools, release 13.0, V13.0.88
// Based on NVVM 20.0.0
//

.version 9.0
.target sm_100
.address_size 64

	// .globl	default_function_kernel

.visible .entry default_function_kernel(
	.param .u64 .ptr .align 1 default_function_kernel_param_0,
	.param .u64 .ptr .align 1 default_function_kernel_param_1
)
{
	.reg .b32 	%r<2>;
	.reg .b32 	%f<3>;
	.reg .b64 	%rd<8>;

	ld.param.u64 	%rd1, [default_function_kernel_param_0];
	ld.param.u64 	%rd2, [default_function_kernel_param_1];
	cvta.to.global.u64 	%rd3, %rd1;
	cvta.to.global.u64 	%rd4, %rd2;
	mov.u32 	%r1, %ctaid.x;
	mul.wide.u32 	%rd5, %r1, 4;
	add.s64 	%rd6, %rd4, %rd5;
	ld.global.nc.f32 	%f1, [%rd6];
	neg.f32 	%f2, %f1;
	add.s64 	%rd7, %rd3, %rd5;
	st.global.f32 	[%rd7], %f2;
	ret;

}


// ===== COMPILED SASS (sm_100) =====

	.target	sm_100

	.elftype	@"ET_EXEC"


//--------------------- .note.nv.tkinfo           --------------------------
	.section	.note.nv.tkinfo,"",@"SHT_NOTE"
	.sectionflags	@"SHF_NOTE_NV_TKINFO"
	.tkinfo
        /*0018*/ 	.word	0x00000002
        /*0030*/ 	.string	""
        /*0030*/ 	.string	"ptxas"
        /*0030*/ 	.string	"Cuda compilation tools, release 13.0, V13.0.88"
        /*0030*/ 	.string	"Build cuda_13.0.r13.0/compiler.36424714_0"
        /*0030*/ 	.string	"-arch sm_100 -m 64 "



//--------------------- .note.nv.cuinfo           --------------------------
	.section	.note.nv.cuinfo,"",@"SHT_NOTE"
	.sectionflags	@"SHF_NOTE_NV_CUINFO"
        /*0018*/ 	.short	0x0002
        /*001a*/ 	.short	0x0064
        /*001c*/ 	.short	0x0082
	.zero		2


//--------------------- .nv.info                  --------------------------
	.section	.nv.info,"",@"SHT_CUDA_INFO"
	.align	4


	//----- nvinfo : EIATTR_REGCOUNT
	.align		4
        /*0000*/ 	.byte	0x04, 0x2f
        /*0002*/ 	.short	(.L_1 - .L_0)
	.align		4
.L_0:
        /*0004*/ 	.word	index@(default_function_kernel)
        /*0008*/ 	.word	0x0000000a


	//----- nvinfo : EIATTR_FRAME_SIZE
	.align		4
.L_1:
        /*000c*/ 	.byte	0x04, 0x11
        /*000e*/ 	.short	(.L_3 - .L_2)
	.align		4
.L_2:
        /*0010*/ 	.word	index@(default_function_kernel)
        /*0014*/ 	.word	0x00000000


	//----- nvinfo : EIATTR_MIN_STACK_SIZE
	.align		4
.L_3:
        /*0018*/ 	.byte	0x04, 0x12
        /*001a*/ 	.short	(.L_5 - .L_4)
	.align		4
.L_4:
        /*001c*/ 	.word	index@(default_function_kernel)
        /*0020*/ 	.word	0x00000000
.L_5:


//--------------------- .nv.compat                --------------------------
	.section	.nv.compat,"",@"SHT_CUDA_COMPAT_INFO"
	.align	4
        /*0000*/ 	.byte	0x02, 0x09, 0x00, 0x00, 0x02, 0x02, 0x01, 0x00, 0x02, 0x05, 0x05, 0x00, 0x03, 0x07, 0x01, 0x01
        /*0010*/ 	.byte	0x02, 0x03, 0x00, 0x00, 0x02, 0x06, 0x01, 0x00, 0x04, 0x0b, 0x08, 0x00, 0x09, 0x00, 0x00, 0x00
        /*0020*/ 	.byte	0x00, 0x00, 0x00, 0x00


//--------------------- .nv.info.default_function_kernel --------------------------
	.section	.nv.info.default_function_kernel,"",@"SHT_CUDA_INFO"
	.sectionflags	@""
	.align	4


	//----- nvinfo : EIATTR_CUDA_API_VERSION
	.align		4
        /*0000*/ 	.byte	0x04, 0x37
        /*0002*/ 	.short	(.L_7 - .L_6)
.L_6:
        /*0004*/ 	.word	0x00000082


	//----- nvinfo : EIATTR_KPARAM_INFO
	.align		4
.L_7:
        /*0008*/ 	.byte	0x04, 0x17
        /*000a*/ 	.short	(.L_9 - .L_8)
.L_8:
        /*000c*/ 	.word	0x00000000
        /*0010*/ 	.short	0x0001
        /*0012*/ 	.short	0x0008
        /*0014*/ 	.byte	0x00, 0xf5, 0x21, 0x00


	//----- nvinfo : EIATTR_KPARAM_INFO
	.align		4
.L_9:
        /*0018*/ 	.byte	0x04, 0x17
        /*001a*/ 	.short	(.L_11 - .L_10)
.L_10:
        /*001c*/ 	.word	0x00000000
        /*0020*/ 	.short	0x0000
        /*0022*/ 	.short	0x0000
        /*0024*/ 	.byte	0x00, 0xf5, 0x21, 0x00


	//----- nvinfo : EIATTR_SPARSE_MMA_MASK
	.align		4
.L_11:
        /*0028*/ 	.byte	0x03, 0x50
        /*002a*/ 	.short	0x0000


	//----- nvinfo : EIATTR_MAXREG_COUNT
	.align		4
        /*002c*/ 	.byte	0x03, 0x1b
        /*002e*/ 	.short	0x00ff


	//----- nvinfo : EIATTR_MERCURY_ISA_VERSION
	.align		4
        /*0030*/ 	.byte	0x03, 0x5f
        /*0032*/ 	.short	0x0101


	//----- nvinfo : EIATTR_VRC_CTA_INIT_COUNT
	.align		4
        /*0034*/ 	.byte	0x02, 0x4a
	.zero		1
	.zero		1


	//----- nvinfo : EIATTR_EXIT_INSTR_OFFSETS
	.align		4
        /*0038*/ 	.byte	0x04, 0x1c
        /*003a*/ 	.short	(.L_13 - .L_12)


	//   ....[0]....
.L_12:
        /*003c*/ 	.word	0x000000a0


	//----- nvinfo : EIATTR_CBANK_PARAM_SIZE
	.align		4
.L_13:
        /*0040*/ 	.byte	0x03, 0x19
        /*0042*/ 	.short	0x0010


	//----- nvinfo : EIATTR_PARAM_CBANK
	.align		4
        /*0044*/ 	.byte	0x04, 0x0a
        /*0046*/ 	.short	(.L_15 - .L_14)
	.align		4
.L_14:
        /*0048*/ 	.word	index@(.nv.constant0.default_function_kernel)
        /*004c*/ 	.short	0x0380
        /*004e*/ 	.short	0x0010


	//----- nvinfo : EIATTR_SW_WAR
	.align		4
.L_15:
        /*0050*/ 	.byte	0x04, 0x36
        /*0052*/ 	.short	(.L_17 - .L_16)
.L_16:
        /*0054*/ 	.word	0x00000008
.L_17:


//--------------------- .nv.callgraph             --------------------------
	.section	.nv.callgraph,"",@"SHT_CUDA_CALLGRAPH"
	.align	4
	.sectionentsize	8
	.align		4
        /*0000*/ 	.word	0x00000000
	.align		4
        /*0004*/ 	.word	0xffffffff
	.align		4
        /*0008*/ 	.word	0x00000000
	.align		4
        /*000c*/ 	.word	0xfffffffe
	.align		4
        /*0010*/ 	.word	0x00000000
	.align		4
        /*0014*/ 	.word	0xfffffffd
	.align		4
        /*0018*/ 	.word	0x00000000
	.align		4
        /*001c*/ 	.word	0xfffffffc


//--------------------- .text.default_function_kernel --------------------------
	.section	.text.default_function_kernel,"ax",@progbits
	.align	128
        .global         default_function_kernel
        .type           default_function_kernel,@function
        .size           default_function_kernel,(.L_x_1 - default_function_kernel)
        .other          default_function_kernel,@"STO_CUDA_ENTRY STV_DEFAULT"
default_function_kernel:
.text.default_function_kernel:
[----:B------:R-:W-:Y:S01]  /*0000*/  LDC R1, c[0x0][0x37c] ;  /* 0x0000df00ff017b82 */ /* 0x000fe20000000800 */
[----:B------:R-:W0:Y:S07]  /*0010*/  S2R R7, SR_CTAID.X ;  /* 0x0000000000077919 */ /* 0x000e2e0000002500 */
[----:B------:R-:W0:Y:S01]  /*0020*/  LDC.64 R2, c[0x0][0x388] ;  /* 0x0000e200ff027b82 */ /* 0x000e220000000a00 */
[----:B------:R-:W1:Y:S07]  /*0030*/  LDCU.64 UR4, c[0x0][0x358] ;  /* 0x00006b00ff0477ac */ /* 0x000e6e0008000a00 */
[----:B------:R-:W2:Y:S01]  /*0040*/  LDC.64 R4, c[0x0][0x380] ;  /* 0x0000e000ff047b82 */ /* 0x000ea20000000a00 */
[----:B0-----:R-:W-:-:S06]  /*0050*/  IMAD.WIDE.U32 R2, R7, 0x4, R2 ;  /* 0x0000000407027825 */ /* 0x001fcc00078e0002 */
[----:B-1----:R-:W3:Y:S01]  /*0060*/  LDG.E.CONSTANT R2, desc[UR4][R2.64] ;  /* 0x0000000402027981 */ /* 0x002ee2000c1e9900 */
[----:B--2---:R-:W-:-:S04]  /*0070*/  IMAD.WIDE.U32 R4, R7, 0x4, R4 ;  /* 0x0000000407047825 */ /* 0x004fc800078e0004 */
[----:B---3--:R-:W-:-:S05]  /*0080*/  FADD R7, -R2, -RZ ;  /* 0x800000ff02077221 */ /* 0x008fca0000000100 */
[----:B------:R-:W-:Y:S01]  /*0090*/  STG.E desc[UR4][R4.64], R7 ;  /* 0x0000000704007986 */ /* 0x000fe2000c101904 */
[----:B------:R-:W-:Y:S05]  /*00a0*/  EXIT ;  /* 0x000000000000794d */ /* 0x000fea0003800000 */
.L_x_0:
[----:B------:R-:W-:-:S00]  /*00b0*/  BRA `(.L_x_0) ;  /* 0xfffffffc00fc7947 */ /* 0x000fc0000383ffff */
[----:B------:R-:W-:-:S00]  /*00c0*/  NOP ;  /* 0x0000000000007918 */ /* 0x000fc00000000000 */
        /* <DEDUP_REMOVED lines=11> */
.L_x_1:


//--------------------- .nv.shared.reserved.0     --------------------------
	.section	.nv.shared.reserved.0,"aw",@nobits
	.weak		__nv_reservedSMEM_offset_0_alias
	.size		__nv_reservedSMEM_offset_0_alias, 0, 64
	.other		__nv_reservedSMEM_offset_0_alias,@"STO_CUDA_RESERVED_SHARED STV_DEFAULT"
__nv_reservedSMEM_offset_0_alias:
	.zero		0
	.zero		64


//--------------------- .nv.constant0.default_function_kernel --------------------------
	.section	.nv.constant0.default_function_kernel,"a",@progbits
	.sectionflags	@""
	.align	4
.nv.constant0.default_function_kernel:
	.zero		912


//--------------------- SYMBOLS --------------------------

	.type		.nv.reservedSmem.offset0,@object
	.size		.nv.reservedSmem.offset0,0x4
